//
// Generated by NVIDIA NVVM Compiler
//
// Compiler Build ID: CL-36424714
// Cuda compilation tools, release 13.0, V13.0.88
// Based on NVVM 20.0.0
//

.version 9.0
.target sm_100
.address_size 64

	// .globl	_Z6samplePdS_

.visible .entry _Z6samplePdS_(
	.param .u64 .ptr .align 1 _Z6samplePdS__param_0,
	.param .u64 .ptr .align 1 _Z6samplePdS__param_1
)
{
	.reg .b32 	%r<5>;
	.reg .b64 	%rd<7>;
	.reg .b64 	%fd<4>;

	ld.param.u64 	%rd1, [_Z6samplePdS__param_0];
	ld.param.u64 	%rd2, [_Z6samplePdS__param_1];
	cvta.to.global.u64 	%rd3, %rd1;
	cvta.to.global.u64 	%rd4, %rd2;
	mov.u32 	%r1, %ctaid.x;
	mov.u32 	%r2, %ntid.x;
	mov.u32 	%r3, %tid.x;
	mad.lo.s32 	%r4, %r1, %r2, %r3;
	mul.wide.s32 	%rd5, %r4, 8;
	add.s64 	%rd6, %rd4, %rd5;
	ld.global.f64 	%fd1, [%rd6];
	ld.global.f64 	%fd2, [%rd3];
	add.f64 	%fd3, %fd1, %fd2;
	st.global.f64 	[%rd3], %fd3;
	ret;

}


// ===== COMPILED SASS (sm_100) =====

	.target	sm_100

	.elftype	@"ET_EXEC"


//--------------------- .note.nv.tkinfo           --------------------------
	.section	.note.nv.tkinfo,"",@"SHT_NOTE"
	.sectionflags	@"SHF_NOTE_NV_TKINFO"
	.tkinfo
        /*0018*/ 	.word	0x00000002
        /*0030*/ 	.string	""
        /*0030*/ 	.string	"ptxas"
        /*0030*/ 	.string	"Cuda compilation tools, release 13.0, V13.0.88"
        /*0030*/ 	.string	"Build cuda_13.0.r13.0/compiler.36424714_0"
        /*0030*/ 	.string	"-arch sm_100 -m 64 "



//--------------------- .note.nv.cuinfo           --------------------------
	.section	.note.nv.cuinfo,"",@"SHT_NOTE"
	.sectionflags	@"SHF_NOTE_NV_CUINFO"
        /*0018*/ 	.short	0x0002
        /*001a*/ 	.short	0x0064
        /*001c*/ 	.short	0x0082
	.zero		2


//--------------------- .nv.info                  --------------------------
	.section	.nv.info,"",@"SHT_CUDA_INFO"
	.align	4


	//----- nvinfo : EIATTR_REGCOUNT
	.align		4
        /*0000*/ 	.byte	0x04, 0x2f
        /*0002*/ 	.short	(.L_1 - .L_0)
	.align		4
.L_0:
        /*0004*/ 	.word	index@(_Z6samplePdS_)
        /*0008*/ 	.word	0x0000000a


	//----- nvinfo : EIATTR_FRAME_SIZE
	.align		4
.L_1:
        /*000c*/ 	.byte	0x04, 0x11
        /*000e*/ 	.short	(.L_3 - .L_2)
	.align		4
.L_2:
        /*0010*/ 	.word	index@(_Z6samplePdS_)
        /*0014*/ 	.word	0x00000000


	//----- nvinfo : EIATTR_MIN_STACK_SIZE
	.align		4
.L_3:
        /*0018*/ 	.byte	0x04, 0x12
        /*001a*/ 	.short	(.L_5 - .L_4)
	.align		4
.L_4:
        /*001c*/ 	.word	index@(_Z6samplePdS_)
        /*0020*/ 	.word	0x00000000
.L_5:


//--------------------- .nv.compat                --------------------------
	.section	.nv.compat,"",@"SHT_CUDA_COMPAT_INFO"
	.align	4
        /*0000*/ 	.byte	0x02, 0x09, 0x00, 0x00, 0x02, 0x02, 0x01, 0x00, 0x02, 0x05, 0x05, 0x00, 0x03, 0x07, 0x01, 0x01
        /*0010*/ 	.byte	0x02, 0x03, 0x00, 0x00, 0x02, 0x06, 0x01, 0x00, 0x04, 0x0b, 0x08, 0x00, 0x01, 0x00, 0x00, 0x00
        /*0020*/ 	.byte	0x00, 0x00, 0x00, 0x00


//--------------------- .nv.info._Z6samplePdS_    --------------------------
	.section	.nv.info._Z6samplePdS_,"",@"SHT_CUDA_INFO"
	.sectionflags	@""
	.align	4


	//----- nvinfo : EIATTR_CUDA_API_VERSION
	.align		4
        /*0000*/ 	.byte	0x04, 0x37
        /*0002*/ 	.short	(.L_7 - .L_6)
.L_6:
        /*0004*/ 	.word	0x00000082


	//----- nvinfo : EIATTR_KPARAM_INFO
	.align		4
.L_7:
        /*0008*/ 	.byte	0x04, 0x17
        /*000a*/ 	.short	(.L_9 - .L_8)
.L_8:
        /*000c*/ 	.word	0x00000000
        /*0010*/ 	.short	0x0001
        /*0012*/ 	.short	0x0008
        /*0014*/ 	.byte	0x00, 0xf5, 0x21, 0x00


	//----- nvinfo : EIATTR_KPARAM_INFO
	.align		4
.L_9:
        /*0018*/ 	.byte	0x04, 0x17
        /*001a*/ 	.short	(.L_11 - .L_10)
.L_10:
        /*001c*/ 	.word	0x00000000
        /*0020*/ 	.short	0x0000
        /*0022*/ 	.short	0x0000
        /*0024*/ 	.byte	0x00, 0xf5, 0x21, 0x00


	//----- nvinfo : EIATTR_SPARSE_MMA_MASK
	.align		4
.L_11:
        /*0028*/ 	.byte	0x03, 0x50
        /*002a*/ 	.short	0x0000


	//----- nvinfo : EIATTR_MAXREG_COUNT
	.align		4
        /*002c*/ 	.byte	0x03, 0x1b
        /*002e*/ 	.short	0x00ff


	//----- nvinfo : EIATTR_MERCURY_ISA_VERSION
	.align		4
        /*0030*/ 	.byte	0x03, 0x5f
        /*0032*/ 	.short	0x0101


	//----- nvinfo : EIATTR_VRC_CTA_INIT_COUNT
	.align		4
        /*0034*/ 	.byte	0x02, 0x4a
	.zero		1
	.zero		1


	//----- nvinfo : EIATTR_EXIT_INSTR_OFFSETS
	.align		4
        /*0038*/ 	.byte	0x04, 0x1c
        /*003a*/ 	.short	(.L_13 - .L_12)


	//   ....[0]....
.L_12:
        /*003c*/ 	.word	0x000000d0


	//----- nvinfo : EIATTR_CBANK_PARAM_SIZE
	.align		4
.L_13:
        /*0040*/ 	.byte	0x03, 0x19
        /*0042*/ 	.short	0x0010


	//----- nvinfo : EIATTR_PARAM_CBANK
	.align		4
        /*0044*/ 	.byte	0x04, 0x0a
        /*0046*/ 	.short	(.L_15 - .L_14)
	.align		4
.L_14:
        /*0048*/ 	.word	index@(.nv.constant0._Z6samplePdS_)
        /*004c*/ 	.short	0x0380
        /*004e*/ 	.short	0x0010


	//----- nvinfo : EIATTR_SW_WAR
	.align		4
.L_15:
        /*0050*/ 	.byte	0x04, 0x36
        /*0052*/ 	.short	(.L_17 - .L_16)
.L_16:
        /*0054*/ 	.word	0x00000008
.L_17:


//--------------------- .nv.callgraph             --------------------------
	.section	.nv.callgraph,"",@"SHT_CUDA_CALLGRAPH"
	.align	4
	.sectionentsize	8
	.align		4
        /*0000*/ 	.word	0x00000000
	.align		4
        /*0004*/ 	.word	0xffffffff
	.align		4
        /*0008*/ 	.word	0x00000000
	.align		4
        /*000c*/ 	.word	0xfffffffe
	.align		4
        /*0010*/ 	.word	0x00000000
	.align		4
        /*0014*/ 	.word	0xfffffffd
	.align		4
        /*0018*/ 	.word	0x00000000
	.align		4
        /*001c*/ 	.word	0xfffffffc


//--------------------- .text._Z6samplePdS_       --------------------------
	.section	.text._Z6samplePdS_,"ax",@progbits
	.align	128
        .global         _Z6samplePdS_
        .type           _Z6samplePdS_,@function
        .size           _Z6samplePdS_,(.L_x_1 - _Z6samplePdS_)
        .other          _Z6samplePdS_,@"STO_CUDA_ENTRY STV_DEFAULT"
_Z6samplePdS_:
.text._Z6samplePdS_:
[----:B------:R-:W-:Y:S01]  /*0000*/  LDC R1, c[0x0][0x37c] ;  /* 0x0000df00ff017b82 */ /* 0x000fe20000000800 */
[----:B------:R-:W0:Y:S07]  /*0010*/  S2R R0, SR_TID.X ;  /* 0x0000000000007919 */ /* 0x000e2e0000002100 */
[----:B------:R-:W0:Y:S01]  /*0020*/  S2UR UR6, SR_CTAID.X ;  /* 0x00000000000679c3 */ /* 0x000e220000002500 */
[----:B------:R-:W1:Y:S07]  /*0030*/  LDCU.64 UR4, c[0x0][0x358] ;  /* 0x00006b00ff0477ac */ /* 0x000e6e0008000a00 */
[----:B------:R-:W0:Y:S08]  /*0040*/  LDC R7, c[0x0][0x360] ;  /* 0x0000d800ff077b82 */ /* 0x000e300000000800 */
[----:B------:R-:W2:Y:S08]  /*0050*/  LDC.64 R2, c[0x0][0x388] ;  /* 0x0000e200ff027b82 */ /* 0x000eb00000000a00 */
[----:B------:R-:W3:Y:S01]  /*0060*/  LDC.64 R4, c[0x0][0x380] ;  /* 0x0000e000ff047b82 */ /* 0x000ee20000000a00 */
[----:B0-----:R-:W-:-:S04]  /*0070*/  IMAD R7, R7, UR6, R0 ;  /* 0x0000000607077c24 */ /* 0x001fc8000f8e0200 */
[----:B--2---:R-:W-:-:S06]  /*0080*/  IMAD.WIDE R2, R7, 0x8, R2 ;  /* 0x0000000807027825 */ /* 0x004fcc00078e0202 */
[----:B-1----:R-:W2:Y:S04]  /*0090*/  LDG.E.64 R2, desc[UR4][R2.64] ;  /* 0x0000000402027981 */ /* 0x002ea8000c1e1b00 */
[----:B---3--:R-:W2:Y:S02]  /*00a0*/  LDG.E.64 R6, desc[UR4][R4.64] ;  /* 0x0000000404067981 */ /* 0x008ea4000c1e1b00 */
[----:B--2---:R-:W-:-:S07]  /*00b0*/  DADD R6, R2, R6 ;  /* 0x0000000002067229 */ /* 0x004fce0000000006 */
[----:B------:R-:W-:Y:S01]  /*00c0*/  STG.E.64 desc[UR4][R4.64], R6 ;  /* 0x0000000604007986 */ /* 0x000fe2000c101b04 */
[----:B------:R-:W-:Y:S05]  /*00d0*/  EXIT ;  /* 0x000000000000794d */ /* 0x000fea0003800000 */
.L_x_0:
[----:B------:R-:W-:-:S00]  /*00e0*/  BRA `(.L_x_0) ;  /* 0xfffffffc00fc7947 */ /* 0x000fc0000383ffff */
[----:B------:R-:W-:-:S00]  /*00f0*/  NOP ;  /* 0x0000000000007918 */ /* 0x000fc00000000000 */
        /* <DEDUP_REMOVED lines=8> */
.L_x_1:


//--------------------- .nv.shared.reserved.0     --------------------------
	.section	.nv.shared.reserved.0,"aw",@nobits
	.weak		__nv_reservedSMEM_offset_0_alias
	.size		__nv_reservedSMEM_offset_0_alias, 0, 64
	.other		__nv_reservedSMEM_offset_0_alias,@"STO_CUDA_RESERVED_SHARED STV_DEFAULT"
__nv_reservedSMEM_offset_0_alias:
	.zero		0
	.zero		64


//--------------------- .nv.constant0._Z6samplePdS_ --------------------------
	.section	.nv.constant0._Z6samplePdS_,"a",@progbits
	.sectionflags	@""
	.align	4
.nv.constant0._Z6samplePdS_:
	.zero		912


//--------------------- SYMBOLS --------------------------

	.type		.nv.reservedSmem.offset0,@object
	.size		.nv.reservedSmem.offset0,0x4
